//
// Generated by NVIDIA NVVM Compiler
//
// Compiler Build ID: CL-36424714
// Cuda compilation tools, release 13.0, V13.0.88
// Based on NVVM 20.0.0
//

.version 9.0
.target sm_100
.address_size 64

	// .globl	_Z5countPjj

.visible .entry _Z5countPjj(
	.param .u64 .ptr .align 1 _Z5countPjj_param_0,
	.param .u32 _Z5countPjj_param_1
)
{
	.reg .pred 	%p<9>;
	.reg .b32 	%r<31>;
	.reg .b64 	%rd<5>;

	ld.param.u64 	%rd2, [_Z5countPjj_param_0];
	ld.param.u32 	%r20, [_Z5countPjj_param_1];
	mov.u32 	%r21, %tid.x;
	add.s32 	%r1, %r20, %r21;
	add.s32 	%r2, %r1, 7;
	and.b32  	%r22, %r2, 1;
	add.s32 	%r3, %r22, 1;
	add.s32 	%r28, %r1, 10;
	shl.b32 	%r23, %r2, 1;
	add.s32 	%r27, %r23, -4;
	mul.lo.s32 	%r24, %r28, %r2;
	setp.gt.u32 	%p1, %r24, 99999999;
	setp.gt.u32 	%p2, %r28, %r27;
	or.pred  	%p3, %p1, %p2;
	@%p3 bra 	$L__BB0_6;
	div.u32 	%r6, 99999999, %r2;
	add.s32 	%r7, %r1, 8;
	add.s32 	%r8, %r1, 6;
	mul.lo.s32 	%r9, %r2, %r3;
	cvta.to.global.u64 	%rd1, %rd2;
$L__BB0_2:
	min.u32 	%r12, %r6, %r27;
	setp.gt.u32 	%p4, %r28, %r12;
	@%p4 bra 	$L__BB0_5;
	mul.lo.s32 	%r29, %r2, %r28;
	mov.u32 	%r30, %r28;
$L__BB0_4:
	mul.wide.u32 	%rd3, %r29, 4;
	add.s64 	%rd4, %rd1, %rd3;
	atom.global.add.u32 	%r25, [%rd4], 1;
	add.s32 	%r30, %r30, %r3;
	add.s32 	%r29, %r29, %r9;
	setp.le.u32 	%p5, %r30, %r12;
	@%p5 bra 	$L__BB0_4;
$L__BB0_5:
	add.s32 	%r28, %r7, %r28;
	add.s32 	%r27, %r8, %r27;
	mul.lo.s32 	%r26, %r28, %r2;
	setp.lt.u32 	%p6, %r26, 100000000;
	setp.le.u32 	%p7, %r28, %r27;
	and.pred  	%p8, %p6, %p7;
	@%p8 bra 	$L__BB0_2;
$L__BB0_6:
	ret;

}


// ===== COMPILED SASS (sm_100) =====

	.target	sm_100

	.elftype	@"ET_EXEC"


//--------------------- .note.nv.tkinfo           --------------------------
	.section	.note.nv.tkinfo,"",@"SHT_NOTE"
	.sectionflags	@"SHF_NOTE_NV_TKINFO"
	.tkinfo
        /*0018*/ 	.word	0x00000002
        /*0030*/ 	.string	""
        /*0030*/ 	.string	"ptxas"
        /*0030*/ 	.string	"Cuda compilation tools, release 13.0, V13.0.88"
        /*0030*/ 	.string	"Build cuda_13.0.r13.0/compiler.36424714_0"
        /*0030*/ 	.string	"-arch sm_100 -m 64 "



//--------------------- .note.nv.cuinfo           --------------------------
	.section	.note.nv.cuinfo,"",@"SHT_NOTE"
	.sectionflags	@"SHF_NOTE_NV_CUINFO"
        /*0018*/ 	.short	0x0002
        /*001a*/ 	.short	0x0064
        /*001c*/ 	.short	0x0082
	.zero		2


//--------------------- .nv.info                  --------------------------
	.section	.nv.info,"",@"SHT_CUDA_INFO"
	.align	4


	//----- nvinfo : EIATTR_REGCOUNT
	.align		4
        /*0000*/ 	.byte	0x04, 0x2f
        /*0002*/ 	.short	(.L_1 - .L_0)
	.align		4
.L_0:
        /*0004*/ 	.word	index@(_Z5countPjj)
        /*0008*/ 	.word	0x00000014


	//----- nvinfo : EIATTR_FRAME_SIZE
	.align		4
.L_1:
        /*000c*/ 	.byte	0x04, 0x11
        /*000e*/ 	.short	(.L_3 - .L_2)
	.align		4
.L_2:
        /*0010*/ 	.word	index@(_Z5countPjj)
        /*0014*/ 	.word	0x00000000


	//----- nvinfo : EIATTR_MIN_STACK_SIZE
	.align		4
.L_3:
        /*0018*/ 	.byte	0x04, 0x12
        /*001a*/ 	.short	(.L_5 - .L_4)
	.align		4
.L_4:
        /*001c*/ 	.word	index@(_Z5countPjj)
        /*0020*/ 	.word	0x00000000
.L_5:


//--------------------- .nv.compat                --------------------------
	.section	.nv.compat,"",@"SHT_CUDA_COMPAT_INFO"
	.align	4
        /*0000*/ 	.byte	0x02, 0x09, 0x00, 0x00, 0x02, 0x02, 0x01, 0x00, 0x02, 0x05, 0x05, 0x00, 0x03, 0x07, 0x01, 0x01
        /*0010*/ 	.byte	0x02, 0x03, 0x00, 0x00, 0x02, 0x06, 0x01, 0x00, 0x04, 0x0b, 0x08, 0x00, 0x09, 0x00, 0x00, 0x00
        /*0020*/ 	.byte	0x00, 0x00, 0x00, 0x00


//--------------------- .nv.info._Z5countPjj      --------------------------
	.section	.nv.info._Z5countPjj,"",@"SHT_CUDA_INFO"
	.sectionflags	@""
	.align	4


	//----- nvinfo : EIATTR_CUDA_API_VERSION
	.align		4
        /*0000*/ 	.byte	0x04, 0x37
        /*0002*/ 	.short	(.L_7 - .L_6)
.L_6:
        /*0004*/ 	.word	0x00000082


	//----- nvinfo : EIATTR_KPARAM_INFO
	.align		4
.L_7:
        /*0008*/ 	.byte	0x04, 0x17
        /*000a*/ 	.short	(.L_9 - .L_8)
.L_8:
        /*000c*/ 	.word	0x00000000
        /*0010*/ 	.short	0x0001
        /*0012*/ 	.short	0x0008
        /*0014*/ 	.byte	0x00, 0xf0, 0x11, 0x00


	//----- nvinfo : EIATTR_KPARAM_INFO
	.align		4
.L_9:
        /*0018*/ 	.byte	0x04, 0x17
        /*001a*/ 	.short	(.L_11 - .L_10)
.L_10:
        /*001c*/ 	.word	0x00000000
        /*0020*/ 	.short	0x0000
        /*0022*/ 	.short	0x0000
        /*0024*/ 	.byte	0x00, 0xf5, 0x21, 0x00


	//----- nvinfo : EIATTR_SPARSE_MMA_MASK
	.align		4
.L_11:
        /*0028*/ 	.byte	0x03, 0x50
        /*002a*/ 	.short	0x0000


	//----- nvinfo : EIATTR_MAXREG_COUNT
	.align		4
        /*002c*/ 	.byte	0x03, 0x1b
        /*002e*/ 	.short	0x00ff


	//----- nvinfo : EIATTR_MERCURY_ISA_VERSION
	.align		4
        /*0030*/ 	.byte	0x03, 0x5f
        /*0032*/ 	.short	0x0101


	//----- nvinfo : EIATTR_VRC_CTA_INIT_COUNT
	.align		4
        /*0034*/ 	.byte	0x02, 0x4a
	.zero		1
	.zero		1


	//----- nvinfo : EIATTR_EXIT_INSTR_OFFSETS
	.align		4
        /*0038*/ 	.byte	0x04, 0x1c
        /*003a*/ 	.short	(.L_13 - .L_12)


	//   ....[0]....
.L_12:
        /*003c*/ 	.word	0x000000a0


	//   ....[1]....
        /*0040*/ 	.word	0x00000390


	//----- nvinfo : EIATTR_CRS_STACK_SIZE
	.align		4
.L_13:
        /*0044*/ 	.byte	0x04, 0x1e
        /*0046*/ 	.short	(.L_15 - .L_14)
.L_14:
        /*0048*/ 	.word	0x00000000


	//----- nvinfo : EIATTR_CBANK_PARAM_SIZE
	.align		4
.L_15:
        /*004c*/ 	.byte	0x03, 0x19
        /*004e*/ 	.short	0x000c


	//----- nvinfo : EIATTR_PARAM_CBANK
	.align		4
        /*0050*/ 	.byte	0x04, 0x0a
        /*0052*/ 	.short	(.L_17 - .L_16)
	.align		4
.L_16:
        /*0054*/ 	.word	index@(.nv.constant0._Z5countPjj)
        /*0058*/ 	.short	0x0380
        /*005a*/ 	.short	0x000c


	//----- nvinfo : EIATTR_SW_WAR
	.align		4
.L_17:
        /*005c*/ 	.byte	0x04, 0x36
        /*005e*/ 	.short	(.L_19 - .L_18)
.L_18:
        /*0060*/ 	.word	0x00000008
.L_19:


//--------------------- .nv.callgraph             --------------------------
	.section	.nv.callgraph,"",@"SHT_CUDA_CALLGRAPH"
	.align	4
	.sectionentsize	8
	.align		4
        /*0000*/ 	.word	0x00000000
	.align		4
        /*0004*/ 	.word	0xffffffff
	.align		4
        /*0008*/ 	.word	0x00000000
	.align		4
        /*000c*/ 	.word	0xfffffffe
	.align		4
        /*0010*/ 	.word	0x00000000
	.align		4
        /*0014*/ 	.word	0xfffffffd
	.align		4
        /*0018*/ 	.word	0x00000000
	.align		4
        /*001c*/ 	.word	0xfffffffc


//--------------------- .text._Z5countPjj         --------------------------
	.section	.text._Z5countPjj,"ax",@progbits
	.align	128
        .global         _Z5countPjj
        .type           _Z5countPjj,@function
        .size           _Z5countPjj,(.L_x_5 - _Z5countPjj)
        .other          _Z5countPjj,@"STO_CUDA_ENTRY STV_DEFAULT"
_Z5countPjj:
.text._Z5countPjj:
[----:B------:R-:W-:Y:S01]  /*0000*/  LDC R1, c[0x0][0x37c] ;  /* 0x0000df00ff017b82 */ /* 0x000fe20000000800 */
[----:B------:R-:W0:Y:S01]  /*0010*/  S2R R4, SR_TID.X ;  /* 0x0000000000047919 */ /* 0x000e220000002100 */
[----:B------:R-:W0:Y:S02]  /*0020*/  LDCU UR4, c[0x0][0x388] ;  /* 0x00007100ff0477ac */ /* 0x000e240008000800 */
[----:B0-----:R-:W-:-:S04]  /*0030*/  VIADD R4, R4, UR4 ;  /* 0x0000000404047c36 */ /* 0x001fc80008000000 */
[C---:B------:R-:W-:Y:S01]  /*0040*/  VIADD R0, R4.reuse, 0x7 ;  /* 0x0000000704007836 */ /* 0x040fe20000000000 */
[----:B------:R-:W-:-:S04]  /*0050*/  IADD3 R5, PT, PT, R4, 0xa, RZ ;  /* 0x0000000a04057810 */ /* 0x000fc80007ffe0ff */
[C---:B------:R-:W-:Y:S01]  /*0060*/  LEA R6, R0.reuse, 0xfffffffc, 0x1 ;  /* 0xfffffffc00067811 */ /* 0x040fe200078e08ff */
[----:B------:R-:W-:-:S03]  /*0070*/  IMAD R2, R0, R5, RZ ;  /* 0x0000000500027224 */ /* 0x000fc600078e02ff */
[----:B------:R-:W-:-:S04]  /*0080*/  ISETP.GT.U32.AND P0, PT, R5, R6, PT ;  /* 0x000000060500720c */ /* 0x000fc80003f04070 */
[----:B------:R-:W-:-:S13]  /*0090*/  ISETP.GT.U32.OR P0, PT, R2, 0x5f5e0ff, P0 ;  /* 0x05f5e0ff0200780c */ /* 0x000fda0000704470 */
[----:B------:R-:W-:Y:S05]  /*00a0*/  @P0 EXIT ;  /* 0x000000000000094d */ /* 0x000fea0003800000 */
[----:B------:R-:W0:Y:S01]  /*00b0*/  I2F.U32.RP R7, R0 ;  /* 0x0000000000077306 */ /* 0x000e220000209000 */
[----:B------:R-:W-:Y:S01]  /*00c0*/  IMAD.MOV R9, RZ, RZ, -R0 ;  /* 0x000000ffff097224 */ /* 0x000fe200078e0a00 */
[----:B------:R-:W-:Y:S01]  /*00d0*/  ISETP.NE.U32.AND P2, PT, R0, RZ, PT ;  /* 0x000000ff0000720c */ /* 0x000fe20003f45070 */
[C---:B------:R-:W-:Y:S01]  /*00e0*/  VIADD R8, R4.reuse, 0x8 ;  /* 0x0000000804087836 */ /* 0x040fe20000000000 */
[----:B------:R-:W-:Y:S01]  /*00f0*/  IADD3 R13, PT, PT, R4, 0x6, RZ ;  /* 0x00000006040d7810 */ /* 0x000fe20007ffe0ff */
[----:B------:R-:W1:Y:S03]  /*0100*/  LDCU.64 UR4, c[0x0][0x358] ;  /* 0x00006b00ff0477ac */ /* 0x000e660008000a00 */
[----:B0-----:R-:W0:Y:S02]  /*0110*/  MUFU.RCP R7, R7 ;  /* 0x0000000700077308 */ /* 0x001e240000001000 */
[----:B0-----:R-:W-:-:S06]  /*0120*/  VIADD R2, R7, 0xffffffe ;  /* 0x0ffffffe07027836 */ /* 0x001fcc0000000000 */
[----:B------:R0:W2:Y:S02]  /*0130*/  F2I.FTZ.U32.TRUNC.NTZ R3, R2 ;  /* 0x0000000200037305 */ /* 0x0000a4000021f000 */
[----:B0-----:R-:W-:Y:S02]  /*0140*/  HFMA2 R2, -RZ, RZ, 0, 0 ;  /* 0x00000000ff027431 */ /* 0x001fe400000001ff */
[----:B--2---:R-:W-:-:S04]  /*0150*/  IMAD R9, R9, R3, RZ ;  /* 0x0000000309097224 */ /* 0x004fc800078e02ff */
[----:B------:R-:W-:Y:S01]  /*0160*/  IMAD.HI.U32 R3, R3, R9, R2 ;  /* 0x0000000903037227 */ /* 0x000fe200078e0002 */
[----:B------:R-:W-:Y:S02]  /*0170*/  LOP3.LUT R2, R0, 0x1, RZ, 0xc0, !PT ;  /* 0x0000000100027812 */ /* 0x000fe400078ec0ff */
[----:B------:R-:W-:-:S03]  /*0180*/  MOV R9, R5 ;  /* 0x0000000500097202 */ /* 0x000fc60000000f00 */
[----:B------:R-:W-:-:S04]  /*0190*/  IMAD.HI.U32 R11, R3, 0x5f5e0ff, RZ ;  /* 0x05f5e0ff030b7827 */ /* 0x000fc800078e00ff */
[----:B------:R-:W-:Y:S02]  /*01a0*/  IMAD.MOV R3, RZ, RZ, -R11 ;  /* 0x000000ffff037224 */ /* 0x000fe400078e0a0b */
[----:B------:R-:W-:Y:S02]  /*01b0*/  VIADD R7, R2, 0x1 ;  /* 0x0000000102077836 */ /* 0x000fe40000000000 */
[C---:B------:R-:W-:Y:S02]  /*01c0*/  IMAD R3, R0.reuse, R3, 0x5f5e0ff ;  /* 0x05f5e0ff00037424 */ /* 0x040fe400078e0203 */
[----:B------:R-:W-:-:S03]  /*01d0*/  IMAD R10, R0, R7, RZ ;  /* 0x00000007000a7224 */ /* 0x000fc600078e02ff */
[----:B------:R-:W-:-:S13]  /*01e0*/  ISETP.GE.U32.AND P0, PT, R3, R0, PT ;  /* 0x000000000300720c */ /* 0x000fda0003f06070 */
[----:B------:R-:W-:Y:S01]  /*01f0*/  @P0 IADD3 R3, PT, PT, -R0, R3, RZ ;  /* 0x0000000300030210 */ /* 0x000fe20007ffe1ff */
[----:B------:R-:W-:-:S03]  /*0200*/  @P0 VIADD R11, R11, 0x1 ;  /* 0x000000010b0b0836 */ /* 0x000fc60000000000 */
[----:B------:R-:W-:-:S13]  /*0210*/  ISETP.GE.U32.AND P1, PT, R3, R0, PT ;  /* 0x000000000300720c */ /* 0x000fda0003f26070 */
[----:B------:R-:W-:Y:S02]  /*0220*/  @P1 IADD3 R11, PT, PT, R11, 0x1, RZ ;  /* 0x000000010b0b1810 */ /* 0x000fe40007ffe0ff */
[----:B-1----:R-:W-:-:S07]  /*0230*/  @!P2 LOP3.LUT R11, RZ, R0, RZ, 0x33, !PT ;  /* 0x00000000ff0ba212 */ /* 0x002fce00078e33ff */
.L_x_3:
[----:B------:R-:W-:Y:S01]  /*0240*/  VIMNMX.U32 R14, PT, PT, R11, R6, PT ;  /* 0x000000060b0e7248 */ /* 0x000fe20003fe0000 */
[----:B------:R-:W-:Y:S03]  /*0250*/  BSSY.RECONVERGENT B0, `(.L_x_0) ;  /* 0x000000d000007945 */ /* 0x000fe60003800200 */
[----:B------:R-:W-:-:S13]  /*0260*/  ISETP.GT.U32.AND P0, PT, R9, R14, PT ;  /* 0x0000000e0900720c */ /* 0x000fda0003f04070 */
[----:B------:R-:W-:Y:S05]  /*0270*/  @P0 BRA `(.L_x_1) ;  /* 0x0000000000280947 */ /* 0x000fea0003800000 */
[----:B------:R-:W0:Y:S01]  /*0280*/  LDC.64 R4, c[0x0][0x380] ;  /* 0x0000e000ff047b82 */ /* 0x000e220000000a00 */
[----:B------:R-:W-:Y:S02]  /*0290*/  HFMA2 R17, -RZ, RZ, 0, 5.9604644775390625e-08 ;  /* 0x00000001ff117431 */ /* 0x000fe400000001ff */
[----:B------:R-:W-:Y:S02]  /*02a0*/  IMAD R15, R0, R9, RZ ;  /* 0x00000009000f7224 */ /* 0x000fe400078e02ff */
[----:B------:R-:W-:-:S07]  /*02b0*/  IMAD.MOV.U32 R12, RZ, RZ, R9 ;  /* 0x000000ffff0c7224 */ /* 0x000fce00078e0009 */
.L_x_2:
[----:B------:R-:W-:Y:S02]  /*02c0*/  IMAD.IADD R12, R7, 0x1, R12 ;  /* 0x00000001070c7824 */ /* 0x000fe400078e020c */
[----:B01----:R-:W-:-:S03]  /*02d0*/  IMAD.WIDE.U32 R2, R15, 0x4, R4 ;  /* 0x000000040f027825 */ /* 0x003fc600078e0004 */
[----:B------:R-:W-:Y:S02]  /*02e0*/  ISETP.GT.U32.AND P0, PT, R12, R14, PT ;  /* 0x0000000e0c00720c */ /* 0x000fe40003f04070 */
[----:B------:R1:W-:Y:S01]  /*02f0*/  REDG.E.ADD.STRONG.GPU desc[UR4][R2.64], R17 ;  /* 0x000000110200798e */ /* 0x0003e2000c12e104 */
[----:B------:R-:W-:-:S10]  /*0300*/  IADD3 R15, PT, PT, R10, R15, RZ ;  /* 0x0000000f0a0f7210 */ /* 0x000fd40007ffe0ff */
[----:B------:R-:W-:Y:S05]  /*0310*/  @!P0 BRA `(.L_x_2) ;  /* 0xfffffffc00e88947 */ /* 0x000fea000383ffff */
.L_x_1:
[----:B------:R-:W-:Y:S05]  /*0320*/  BSYNC.RECONVERGENT B0 ;  /* 0x0000000000007941 */ /* 0x000fea0003800200 */
.L_x_0:
[----:B------:R-:W-:Y:S01]  /*0330*/  IMAD.IADD R9, R8, 0x1, R9 ;  /* 0x0000000108097824 */ /* 0x000fe200078e0209 */
[----:B------:R-:W-:-:S03]  /*0340*/  IADD3 R6, PT, PT, R13, R6, RZ ;  /* 0x000000060d067210 */ /* 0x000fc60007ffe0ff */
[----:B-1----:R-:W-:Y:S01]  /*0350*/  IMAD R2, R0, R9, RZ ;  /* 0x0000000900027224 */ /* 0x002fe200078e02ff */
[----:B------:R-:W-:-:S04]  /*0360*/  ISETP.GT.U32.AND P0, PT, R9, R6, PT ;  /* 0x000000060900720c */ /* 0x000fc80003f04070 */
[----:B------:R-:W-:-:S13]  /*0370*/  ISETP.LT.U32.AND P1, PT, R2, 0x5f5e100, PT ;  /* 0x05f5e1000200780c */ /* 0x000fda0003f21070 */
[----:B------:R-:W-:Y:S05]  /*0380*/  @!P0 BRA P1, `(.L_x_3) ;  /* 0xfffffffc00ac8947 */ /* 0x000fea000083ffff */
[----:B------:R-:W-:Y:S05]  /*0390*/  EXIT ;  /* 0x000000000000794d */ /* 0x000fea0003800000 */
.L_x_4:
[----:B------:R-:W-:-:S00]  /*03a0*/  BRA `(.L_x_4) ;  /* 0xfffffffc00fc7947 */ /* 0x000fc0000383ffff */
[----:B------:R-:W-:-:S00]  /*03b0*/  NOP ;  /* 0x0000000000007918 */ /* 0x000fc00000000000 */
        /* <DEDUP_REMOVED lines=12> */
.L_x_5:


//--------------------- .nv.shared.reserved.0     --------------------------
	.section	.nv.shared.reserved.0,"aw",@nobits
	.weak		__nv_reservedSMEM_offset_0_alias
	.size		__nv_reservedSMEM_offset_0_alias, 0, 64
	.other		__nv_reservedSMEM_offset_0_alias,@"STO_CUDA_RESERVED_SHARED STV_DEFAULT"
__nv_reservedSMEM_offset_0_alias:
	.zero		0
	.zero		64


//--------------------- .nv.constant0._Z5countPjj --------------------------
	.section	.nv.constant0._Z5countPjj,"a",@progbits
	.sectionflags	@""
	.align	4
.nv.constant0._Z5countPjj:
	.zero		908


//--------------------- SYMBOLS --------------------------

	.type		.nv.reservedSmem.offset0,@object
	.size		.nv.reservedSmem.offset0,0x4
